	.headerflags	@"EF_CUDA_TEXMODE_UNIFIED EF_CUDA_64BIT_ADDRESS EF_CUDA_ACCELERATORS EF_CUDA_SM90 EF_CUDA_VIRTUAL_SM(EF_CUDA_SM90)"
	.elftype	@"ET_EXEC"


//--------------------- .nv.info                  --------------------------
	.section	.nv.info,"",@"SHT_CUDA_INFO"
	.align	4


	//----- nvinfo : EIATTR_REGCOUNT
	.align		4
        /*0000*/ 	.byte	0x04, 0x2f
        /*0002*/ 	.short	(.L_2 - .L_1)
	.align		4
.L_1:
        /*0004*/ 	.word	index@(triton_poi_fused__unsafe_index_elu_2)
        /*0008*/ 	.word	0x00000011


	//----- nvinfo : EIATTR_MIN_STACK_SIZE
	.align		4
.L_2:
        /*000c*/ 	.byte	0x04, 0x12
        /*000e*/ 	.short	(.L_4 - .L_3)
	.align		4
.L_3:
        /*0010*/ 	.word	index@(triton_poi_fused__unsafe_index_elu_2)
        /*0014*/ 	.word	0x00000000


	//----- nvinfo : EIATTR_FRAME_SIZE
	.align		4
.L_4:
        /*0018*/ 	.byte	0x04, 0x11
        /*001a*/ 	.short	(.L_6 - .L_5)
	.align		4
.L_5:
        /*001c*/ 	.word	index@(triton_poi_fused__unsafe_index_elu_2)
        /*0020*/ 	.word	0x00000000


	//----- nvinfo : EIATTR_MIN_STACK_SIZE
	.align		4
.L_6:
        /*0024*/ 	.byte	0x04, 0x12
        /*0026*/ 	.short	(.L_8 - .L_7)
	.align		4
.L_7:
        /*0028*/ 	.word	index@(triton_poi_fused__unsafe_index_elu_2)
        /*002c*/ 	.word	0x00000000
.L_8:


//--------------------- .nv.info.triton_poi_fused__unsafe_index_elu_2 --------------------------
	.section	.nv.info.triton_poi_fused__unsafe_index_elu_2,"",@"SHT_CUDA_INFO"
	.sectionflags	@""
	.align	4


	//----- nvinfo : EIATTR_CUDA_API_VERSION
	.align		4
        /*0000*/ 	.byte	0x04, 0x37
        /*0002*/ 	.short	(.L_10 - .L_9)
.L_9:
        /*0004*/ 	.word	0x0000007c


	//----- nvinfo : EIATTR_KPARAM_INFO
	.align		4
.L_10:
        /*0008*/ 	.byte	0x04, 0x17
        /*000a*/ 	.short	(.L_12 - .L_11)
.L_11:
        /*000c*/ 	.word	0x00000000
        /*0010*/ 	.short	0x0003
        /*0012*/ 	.short	0x0018
        /*0014*/ 	.byte	0x00, 0xf0, 0x11, 0x00


	//----- nvinfo : EIATTR_KPARAM_INFO
	.align		4
.L_12:
        /*0018*/ 	.byte	0x04, 0x17
        /*001a*/ 	.short	(.L_14 - .L_13)
.L_13:
        /*001c*/ 	.word	0x00000000
        /*0020*/ 	.short	0x0002
        /*0022*/ 	.short	0x0010
        /*0024*/ 	.byte	0x00, 0xf4, 0x21, 0x00


	//----- nvinfo : EIATTR_KPARAM_INFO
	.align		4
.L_14:
        /*0028*/ 	.byte	0x04, 0x17
        /*002a*/ 	.short	(.L_16 - .L_15)
.L_15:
        /*002c*/ 	.word	0x00000000
        /*0030*/ 	.short	0x0001
        /*0032*/ 	.short	0x0008
        /*0034*/ 	.byte	0x00, 0xf4, 0x21, 0x00


	//----- nvinfo : EIATTR_KPARAM_INFO
	.align		4
.L_16:
        /*0038*/ 	.byte	0x04, 0x17
        /*003a*/ 	.short	(.L_18 - .L_17)
.L_17:
        /*003c*/ 	.word	0x00000000
        /*0040*/ 	.short	0x0000
        /*0042*/ 	.short	0x0000
        /*0044*/ 	.byte	0x00, 0xf4, 0x21, 0x00


	//----- nvinfo : EIATTR_SPARSE_MMA_MASK
	.align		4
.L_18:
        /*0048*/ 	.byte	0x03, 0x50
        /*004a*/ 	.short	0x0000


	//----- nvinfo : EIATTR_MAXREG_COUNT
	.align		4
        /*004c*/ 	.byte	0x03, 0x1b
        /*004e*/ 	.short	0x00ff


	//----- nvinfo : EIATTR_EXIT_INSTR_OFFSETS
	.align		4
        /*0050*/ 	.byte	0x04, 0x1c
        /*0052*/ 	.short	(.L_20 - .L_19)


	//   ....[0]....
.L_19:
        /*0054*/ 	.word	0x000004c0


	//   ....[1]....
        /*0058*/ 	.word	0x000004e0


	//----- nvinfo : EIATTR_REQNTID
	.align		4
.L_20:
        /*005c*/ 	.byte	0x04, 0x10
        /*005e*/ 	.short	(.L_22 - .L_21)
.L_21:
        /*0060*/ 	.word	0x00000080
        /*0064*/ 	.word	0x00000001
        /*0068*/ 	.word	0x00000001


	//----- nvinfo : EIATTR_CRS_STACK_SIZE
	.align		4
.L_22:
        /*006c*/ 	.byte	0x04, 0x1e
        /*006e*/ 	.short	(.L_24 - .L_23)
.L_23:
        /*0070*/ 	.word	0x00000000


	//----- nvinfo : EIATTR_CBANK_PARAM_SIZE
	.align		4
.L_24:
        /*0074*/ 	.byte	0x03, 0x19
        /*0076*/ 	.short	0x001c


	//----- nvinfo : EIATTR_PARAM_CBANK
	.align		4
        /*0078*/ 	.byte	0x04, 0x0a
        /*007a*/ 	.short	(.L_26 - .L_25)
	.align		4
.L_25:
        /*007c*/ 	.word	index@(.nv.constant0.triton_poi_fused__unsafe_index_elu_2)
        /*0080*/ 	.short	0x0210
        /*0082*/ 	.short	0x001c


	//----- nvinfo : EIATTR_SW_WAR
	.align		4
.L_26:
        /*0084*/ 	.byte	0x04, 0x36
        /*0086*/ 	.short	(.L_28 - .L_27)
.L_27:
        /*0088*/ 	.word	0x00000008
.L_28:


//--------------------- .nv.callgraph             --------------------------
	.section	.nv.callgraph,"",@"SHT_CUDA_CALLGRAPH"
	.align	4
	.sectionentsize	8
	.align		4
        /*0000*/ 	.word	0x00000000
	.align		4
        /*0004*/ 	.word	0xffffffff
	.align		4
        /*0008*/ 	.word	0x00000000
	.align		4
        /*000c*/ 	.word	0xfffffffe
	.align		4
        /*0010*/ 	.word	0x00000000
	.align		4
        /*0014*/ 	.word	0xfffffffd
	.align		4
        /*0018*/ 	.word	0x00000000
	.align		4
        /*001c*/ 	.word	0xfffffffc


//--------------------- .nv.constant4             --------------------------
	.section	.nv.constant4,"a",@progbits
	.align	8
	.align		8
.nv.constant4:
        /*0000*/ 	.dword	_$_str


//--------------------- .text.triton_poi_fused__unsafe_index_elu_2 --------------------------
	.section	.text.triton_poi_fused__unsafe_index_elu_2,"ax",@progbits
	.align	128
        .global         triton_poi_fused__unsafe_index_elu_2
        .type           triton_poi_fused__unsafe_index_elu_2,@function
        .size           triton_poi_fused__unsafe_index_elu_2,(.L_x_3 - triton_poi_fused__unsafe_index_elu_2)
        .other          triton_poi_fused__unsafe_index_elu_2,@"STO_CUDA_ENTRY STV_DEFAULT"
triton_poi_fused__unsafe_index_elu_2:
.text.triton_poi_fused__unsafe_index_elu_2:
[----:B------:R-:W0:Y:S02]  /*0000*/  LDC R1, c[0x0][0x28] ;  /* 0x00000a00ff017b82 */ /* 0x000e240000000800 */
[----:B------:R-:W1:Y:S01]  /*0010*/  S2R R0, SR_TID.X ;  /* 0x0000000000007919 */ /* 0x000e620000002100 */
[----:B------:R-:W2:Y:S01]  /*0020*/  LDC.64 R4, c[0x0][0x210] ;  /* 0x00008400ff047b82 */ /* 0x000ea20000000a00 */
[----:B------:R-:W-:Y:S01]  /*0030*/  CS2R R8, SRZ ;  /* 0x0000000000087805 */ /* 0x000fe2000001ff00 */
[----:B------:R-:W-:Y:S01]  /*0040*/  ULDC.64 UR4, c[0x0][0x208] ;  /* 0x0000820000047ab9 */ /* 0x000fe20000000a00 */
[----:B------:R-:W3:Y:S01]  /*0050*/  S2R R11, SR_CTAID.X ;  /* 0x00000000000b7919 */ /* 0x000ee20000002500 */
[----:B------:R-:W-:Y:S01]  /*0060*/  ULDC.64 UR6, c[0x0][0x218] ;  /* 0x0000860000067ab9 */ /* 0x000fe20000000a00 */
[----:B-1----:R-:W-:-:S05]  /*0070*/  LOP3.LUT R0, R0, 0x7f, RZ, 0xc0, !PT ;  /* 0x0000007f00007812 */ /* 0x002fca00078ec0ff */
[----:B---3--:R-:W-:-:S05]  /*0080*/  IMAD R0, R11, 0x80, R0 ;  /* 0x000000800b007824 */ /* 0x008fca00078e0200 */
[----:B------:R-:W-:Y:S02]  /*0090*/  SHF.R.S32.HI R3, RZ, 0x1f, R0 ;  /* 0x0000001fff037819 */ /* 0x000fe40000011400 */
[----:B------:R-:W-:Y:S02]  /*00a0*/  ISETP.GE.AND P0, PT, R0, 0x400, PT ;  /* 0x000004000000780c */ /* 0x000fe40003f06270 */
[----:B------:R-:W-:-:S04]  /*00b0*/  LEA.HI R3, R3, R0, RZ, 0x3 ;  /* 0x0000000003037211 */ /* 0x000fc800078f18ff */
[----:B------:R-:W-:Y:S02]  /*00c0*/  SHF.R.S32.HI R2, RZ, 0x3, R3 ;  /* 0x00000003ff027819 */ /* 0x000fe40000011403 */
[----:B------:R-:W-:Y:S02]  /*00d0*/  LOP3.LUT R7, R3, 0xfffffff8, RZ, 0xc0, !PT ;  /* 0xfffffff803077812 */ /* 0x000fe400078ec0ff */
[----:B------:R-:W-:-:S03]  /*00e0*/  LEA.HI R6, R2, R2, RZ, 0x3 ;  /* 0x0000000202067211 */ /* 0x000fc600078f18ff */
[----:B------:R-:W-:Y:S01]  /*00f0*/  IMAD.IADD R7, R0, 0x1, -R7 ;  /* 0x0000000100077824 */ /* 0x000fe200078e0a07 */
[----:B------:R-:W-:-:S03]  /*0100*/  LOP3.LUT R3, R6, 0xfffffff8, RZ, 0xc0, !PT ;  /* 0xfffffff806037812 */ /* 0x000fc600078ec0ff */
[----:B--2---:R-:W-:-:S04]  /*0110*/  IMAD.WIDE R6, R7, 0x8, R4 ;  /* 0x0000000807067825 */ /* 0x004fc800078e0204 */
[----:B------:R-:W-:Y:S01]  /*0120*/  IMAD.IADD R3, R2, 0x1, -R3 ;  /* 0x0000000102037824 */ /* 0x000fe200078e0a03 */
[----:B------:R-:W2:Y:S03]  /*0130*/  @!P0 LDG.E.EL.64 R8, desc[UR4][R6.64] ;  /* 0x0000000406088981 */ /* 0x000ea6000c2e1b00 */
[----:B------:R-:W-:Y:S01]  /*0140*/  IMAD.WIDE R4, R3, 0x8, R4 ;  /* 0x0000000803047825 */ /* 0x000fe200078e0204 */
[----:B------:R-:W-:-:S06]  /*0150*/  CS2R R2, SRZ ;  /* 0x0000000000027805 */ /* 0x000fcc000001ff00 */
[----:B------:R-:W3:Y:S01]  /*0160*/  @!P0 LDG.E.EL.64 R2, desc[UR4][R4.64] ;  /* 0x0000000404028981 */ /* 0x000ee2000c2e1b00 */
[----:B------:R-:W-:Y:S01]  /*0170*/  SHF.R.S32.HI R14, RZ, 0x18, R11 ;  /* 0x00000018ff0e7819 */ /* 0x000fe2000001140b */
[----:B------:R-:W-:Y:S01]  /*0180*/  BSSY B0, `(.L_x_0) ;  /* 0x0000015000007945 */ /* 0x000fe20003800000 */
[----:B--2---:R-:W-:Y:S02]  /*0190*/  SHF.R.U32.HI R10, RZ, 0x1b, R9 ;  /* 0x0000001bff0a7819 */ /* 0x004fe40000011609 */
[----:B------:R-:W-:Y:S02]  /*01a0*/  LEA R13, P1, R8, UR6, 0x2 ;  /* 0x00000006080d7c11 */ /* 0x000fe4000f8210ff */
[----:B------:R-:W-:Y:S02]  /*01b0*/  LOP3.LUT R10, R10, 0x10, RZ, 0xc0, !PT ;  /* 0x000000100a0a7812 */ /* 0x000fe400078ec0ff */
[----:B---3--:R-:W-:Y:S02]  /*01c0*/  SHF.R.U32.HI R12, RZ, 0x1d, R3 ;  /* 0x0000001dff0c7819 */ /* 0x008fe40000011603 */
[----:B------:R-:W-:-:S02]  /*01d0*/  LEA.HI.X R8, R8, UR7, R9, 0x2, P1 ;  /* 0x0000000708087c11 */ /* 0x000fc400088f1409 */
[----:B------:R-:W-:Y:S02]  /*01e0*/  LOP3.LUT R11, R12, 0x4, RZ, 0xc0, !PT ;  /* 0x000000040c0b7812 */ /* 0x000fe400078ec0ff */
[----:B------:R-:W-:Y:S02]  /*01f0*/  SGXT R9, R14, 0x1 ;  /* 0x000000010e09781a */ /* 0x000fe40000000200 */
[----:B------:R-:W-:Y:S02]  /*0200*/  IADD3 R6, P2, R10, R13, RZ ;  /* 0x0000000d0a067210 */ /* 0x000fe40007f5e0ff */
[----:B------:R-:W-:Y:S02]  /*0210*/  IADD3 R5, P1, R2, R11, RZ ;  /* 0x0000000b02057210 */ /* 0x000fe40007f3e0ff */
[----:B------:R-:W-:Y:S01]  /*0220*/  LEA.HI R9, R9, R0, RZ, 0x6 ;  /* 0x0000000009097211 */ /* 0x000fe200078f30ff */
[----:B------:R-:W-:Y:S02]  /*0230*/  IMAD.X R2, RZ, RZ, R8, P2 ;  /* 0x000000ffff027224 */ /* 0x000fe400010e0608 */
[----:B------:R-:W-:Y:S01]  /*0240*/  IMAD.X R3, RZ, RZ, R3, P1 ;  /* 0x000000ffff037224 */ /* 0x000fe200008e0603 */
[----:B------:R-:W-:-:S02]  /*0250*/  LEA R4, P1, R5, R6, 0x4 ;  /* 0x0000000605047211 */ /* 0x000fc400078220ff */
[----:B------:R-:W-:Y:S02]  /*0260*/  SHF.R.S32.HI R9, RZ, 0x6, R9 ;  /* 0x00000006ff097819 */ /* 0x000fe40000011409 */
[----:B------:R-:W-:-:S03]  /*0270*/  LEA.HI.X R5, R5, R2, R3, 0x4, P1 ;  /* 0x0000000205057211 */ /* 0x000fc600008f2403 */
[----:B------:R-:W-:Y:S02]  /*0280*/  IMAD.SHL.U32 R9, R9, 0x10, RZ ;  /* 0x0000001009097824 */ /* 0x000fe400078e00ff */
[----:B------:R-:W-:Y:S02]  /*0290*/  IMAD.MOV.U32 R2, RZ, RZ, RZ ;  /* 0x000000ffff027224 */ /* 0x000fe400078e00ff */
[----:B------:R-:W-:Y:S01]  /*02a0*/  IMAD.WIDE R4, R9, 0x4, R4 ;  /* 0x0000000409047825 */ /* 0x000fe200078e0204 */
[----:B------:R-:W-:Y:S06]  /*02b0*/  @P0 BRA `(.L_x_1) ;  /* 0x0000000000040947 */ /* 0x000fec0003800000 */
[----:B------:R1:W5:Y:S02]  /*02c0*/  LDG.E.EL R2, desc[UR4][R4.64] ;  /* 0x0000000404027981 */ /* 0x000364000c2e1900 */
.L_x_1:
[----:B------:R-:W-:Y:S05]  /*02d0*/  BSYNC B0 ;  /* 0x0000000000007941 */ /* 0x000fea0003800000 */
.L_x_0:
[C---:B-----5:R-:W-:Y:S01]  /*02e0*/  FMUL R3, R2.reuse, 1.4426950216293334961 ;  /* 0x3fb8aa3b02037820 */ /* 0x060fe20000400000 */
[----:B-1----:R-:W-:Y:S01]  /*02f0*/  FADD.FTZ R4, |R2|, -RZ ;  /* 0x800000ff02047221 */ /* 0x002fe20000010200 */
[----:B------:R-:W-:-:S04]  /*0300*/  IMAD.MOV.U32 R7, RZ, RZ, 0x3ab5ebe6 ;  /* 0x3ab5ebe6ff077424 */ /* 0x000fc800078e00ff */
[----:B------:R-:W1:Y:S01]  /*0310*/  FRND R3, R3 ;  /* 0x0000000300037307 */ /* 0x000e620000201000 */
[----:B------:R-:W-:-:S04]  /*0320*/  FSETP.GEU.AND P1, PT, R4, 0.40999999642372131348, PT ;  /* 0x3ed1eb850400780b */ /* 0x000fc80003f2e000 */
[----:B-1----:R-:W-:Y:S02]  /*0330*/  FSEL R5, R3, RZ, P1 ;  /* 0x000000ff03057208 */ /* 0x002fe40000800000 */
[----:B------:R-:W-:Y:S02]  /*0340*/  FSETP.NEU.AND P1, PT, R2, RZ, PT ;  /* 0x000000ff0200720b */ /* 0x000fe40003f2d000 */
[C---:B------:R-:W-:Y:S01]  /*0350*/  FSETP.NEU.AND P2, PT, R5.reuse, 128, PT ;  /* 0x430000000500780b */ /* 0x040fe20003f4d000 */
[----:B------:R-:W-:-:S03]  /*0360*/  FFMA.FTZ R4, -R5, 0.693145751953125, R2 ;  /* 0x3f31720005047823 */ /* 0x000fc60000010102 */
[C---:B------:R-:W-:Y:S01]  /*0370*/  FSEL R6, R5.reuse, 127, P2 ;  /* 0x42fe000005067808 */ /* 0x040fe20001000000 */
[----:B------:R-:W-:-:S03]  /*0380*/  FFMA.FTZ R4, -R5, 1.428606765330187045e-06, R4 ;  /* 0x35bfbe8e05047823 */ /* 0x000fc60000010104 */
[----:B------:R-:W-:Y:S01]  /*0390*/  FSETP.GEU.AND P3, PT, R6, -25, PT ;  /* 0xc1c800000600780b */ /* 0x000fe20003f6e000 */
[C---:B------:R-:W-:Y:S02]  /*03a0*/  FFMA.FTZ R5, R4.reuse, R7, 0.0083824126049876213074 ;  /* 0x3c09566304057423 */ /* 0x040fe40000010007 */
[----:B------:R-:W1:Y:S02]  /*03b0*/  MUFU.EX2 R7, R6 ;  /* 0x0000000600077308 */ /* 0x000e640000000800 */
[----:B------:R-:W-:-:S04]  /*03c0*/  FFMA.FTZ R5, R4, R5, 0.041667830199003219604 ;  /* 0x3d2aabe304057423 */ /* 0x000fc80000010005 */
[----:B------:R-:W-:-:S04]  /*03d0*/  FFMA.FTZ R5, R4, R5, 0.16666397452354431152 ;  /* 0x3e2aa9f604057423 */ /* 0x000fc80000010005 */
[----:B------:R-:W-:-:S04]  /*03e0*/  FFMA.FTZ R5, R4, R5, 0.49999994039535522461 ;  /* 0x3efffffe04057423 */ /* 0x000fc80000010005 */
[----:B------:R-:W-:Y:S01]  /*03f0*/  FMUL R5, R4, R5 ;  /* 0x0000000504057220 */ /* 0x000fe20000400000 */
[----:B-1----:R-:W-:-:S03]  /*0400*/  FADD R10, R7, -1 ;  /* 0xbf800000070a7421 */ /* 0x002fc60000000000 */
[----:B------:R-:W-:Y:S02]  /*0410*/  FFMA.FTZ R8, R4, R5, R4 ;  /* 0x0000000504087223 */ /* 0x000fe40000010004 */
[----:B------:R-:W1:Y:S02]  /*0420*/  LDC.64 R4, c[0x0][0x220] ;  /* 0x00008800ff047b82 */ /* 0x000e640000000a00 */
[----:B------:R-:W-:-:S04]  /*0430*/  FFMA.FTZ R7, R7, R8, R10 ;  /* 0x0000000807077223 */ /* 0x000fc8000001000a */
[----:B------:R-:W-:Y:S01]  /*0440*/  @!P2 FADD R7, R7, R7 ;  /* 0x000000070707a221 */ /* 0x000fe20000000000 */
[----:B------:R-:W-:-:S04]  /*0450*/  FSETP.GT.AND P2, PT, R6, 128, PT ;  /* 0x430000000600780b */ /* 0x000fc80003f44000 */
[----:B------:R-:W-:-:S04]  /*0460*/  FSEL R7, R7, +INF , !P2 ;  /* 0x7f80000007077808 */ /* 0x000fc80005000000 */
[----:B------:R-:W-:Y:S01]  /*0470*/  FSEL R7, R7, -1, P3 ;  /* 0xbf80000007077808 */ /* 0x000fe20001800000 */
[C---:B------:R-:W-:Y:S01]  /*0480*/  @!P1 FADD R7, R2.reuse, R2 ;  /* 0x0000000202079221 */ /* 0x040fe20000000000 */
[----:B------:R-:W-:-:S04]  /*0490*/  FSETP.GT.AND P1, PT, R2, RZ, PT ;  /* 0x000000ff0200720b */ /* 0x000fc80003f24000 */
[----:B------:R-:W-:Y:S01]  /*04a0*/  FSEL R7, R2, R7, P1 ;  /* 0x0000000702077208 */ /* 0x000fe20000800000 */
[----:B-1----:R-:W-:Y:S01]  /*04b0*/  IMAD.WIDE R4, R0, 0x4, R4 ;  /* 0x0000000400047825 */ /* 0x002fe200078e0204 */
[----:B------:R-:W-:Y:S07]  /*04c0*/  @P0 EXIT ;  /* 0x000000000000094d */ /* 0x000fee0003800000 */
[----:B------:R-:W-:Y:S01]  /*04d0*/  STG.E desc[UR4][R4.64], R7 ;  /* 0x0000000704007986 */ /* 0x000fe2000c101904 */
[----:B------:R-:W-:Y:S05]  /*04e0*/  EXIT ;  /* 0x000000000000794d */ /* 0x000fea0003800000 */
.L_x_2:
[----:B------:R-:W-:-:S00]  /*04f0*/  BRA `(.L_x_2) ;  /* 0xfffffffc00fc7947 */ /* 0x000fc0000383ffff */
[----:B------:R-:W-:-:S00]  /*0500*/  NOP ;  /* 0x0000000000007918 */ /* 0x000fc00000000000 */
[----:B------:R-:W-:-:S00]  /*0510*/  NOP ;  /* 0x0000000000007918 */ /* 0x000fc00000000000 */
[----:B------:R-:W-:-:S00]  /*0520*/  NOP ;  /* 0x0000000000007918 */ /* 0x000fc00000000000 */
[----:B------:R-:W-:-:S00]  /*0530*/  NOP ;  /* 0x0000000000007918 */ /* 0x000fc00000000000 */
[----:B------:R-:W-:-:S00]  /*0540*/  NOP ;  /* 0x0000000000007918 */ /* 0x000fc00000000000 */
[----:B------:R-:W-:-:S00]  /*0550*/  NOP ;  /* 0x0000000000007918 */ /* 0x000fc00000000000 */
[----:B------:R-:W-:-:S00]  /*0560*/  NOP ;  /* 0x0000000000007918 */ /* 0x000fc00000000000 */
[----:B------:R-:W-:-:S00]  /*0570*/  NOP ;  /* 0x0000000000007918 */ /* 0x000fc00000000000 */
.L_x_3:


//--------------------- .nv.global.init           --------------------------
	.section	.nv.global.init,"aw",@progbits
.nv.global.init:
	.type		_$_str,@object
	.size		_$_str,(.L_0 - _$_str)
_$_str:
        /*0000*/ 	.byte	0x5f, 0x5f, 0x43, 0x55, 0x44, 0x41, 0x5f, 0x46, 0x54, 0x5a, 0x00
.L_0:


//--------------------- .nv.constant0.triton_poi_fused__unsafe_index_elu_2 --------------------------
	.section	.nv.constant0.triton_poi_fused__unsafe_index_elu_2,"a",@progbits
	.sectionflags	@""
	.align	4
.nv.constant0.triton_poi_fused__unsafe_index_elu_2:
	.zero		556
